	.headerflags	@"EF_CUDA_TEXMODE_UNIFIED EF_CUDA_64BIT_ADDRESS EF_CUDA_ACCELERATORS EF_CUDA_SM90 EF_CUDA_VIRTUAL_SM(EF_CUDA_SM90)"
	.elftype	@"ET_EXEC"


//--------------------- .nv.info                  --------------------------
	.section	.nv.info,"",@"SHT_CUDA_INFO"
	.align	4


	//----- nvinfo : EIATTR_REGCOUNT
	.align		4
        /*0000*/ 	.byte	0x04, 0x2f
        /*0002*/ 	.short	(.L_3 - .L_2)
	.align		4
.L_2:
        /*0004*/ 	.word	index@(triton_poi_fused__native_batch_norm_legit_no_training_add_relu_29)
        /*0008*/ 	.word	0x0000001a


	//----- nvinfo : EIATTR_MIN_STACK_SIZE
	.align		4
.L_3:
        /*000c*/ 	.byte	0x04, 0x12
        /*000e*/ 	.short	(.L_5 - .L_4)
	.align		4
.L_4:
        /*0010*/ 	.word	index@(triton_poi_fused__native_batch_norm_legit_no_training_add_relu_29)
        /*0014*/ 	.word	0x00000000


	//----- nvinfo : EIATTR_FRAME_SIZE
	.align		4
.L_5:
        /*0018*/ 	.byte	0x04, 0x11
        /*001a*/ 	.short	(.L_7 - .L_6)
	.align		4
.L_6:
        /*001c*/ 	.word	index@(triton_poi_fused__native_batch_norm_legit_no_training_add_relu_29)
        /*0020*/ 	.word	0x00000000


	//----- nvinfo : EIATTR_MIN_STACK_SIZE
	.align		4
.L_7:
        /*0024*/ 	.byte	0x04, 0x12
        /*0026*/ 	.short	(.L_9 - .L_8)
	.align		4
.L_8:
        /*0028*/ 	.word	index@(triton_poi_fused__native_batch_norm_legit_no_training_add_relu_29)
        /*002c*/ 	.word	0x00000000
.L_9:


//--------------------- .nv.info.triton_poi_fused__native_batch_norm_legit_no_training_add_relu_29 --------------------------
	.section	.nv.info.triton_poi_fused__native_batch_norm_legit_no_training_add_relu_29,"",@"SHT_CUDA_INFO"
	.sectionflags	@""
	.align	4


	//----- nvinfo : EIATTR_CUDA_API_VERSION
	.align		4
        /*0000*/ 	.byte	0x04, 0x37
        /*0002*/ 	.short	(.L_11 - .L_10)
.L_10:
        /*0004*/ 	.word	0x0000007c


	//----- nvinfo : EIATTR_KPARAM_INFO
	.align		4
.L_11:
        /*0008*/ 	.byte	0x04, 0x17
        /*000a*/ 	.short	(.L_13 - .L_12)
.L_12:
        /*000c*/ 	.word	0x00000000
        /*0010*/ 	.short	0x000b
        /*0012*/ 	.short	0x0058
        /*0014*/ 	.byte	0x00, 0xf0, 0x11, 0x00


	//----- nvinfo : EIATTR_KPARAM_INFO
	.align		4
.L_13:
        /*0018*/ 	.byte	0x04, 0x17
        /*001a*/ 	.short	(.L_15 - .L_14)
.L_14:
        /*001c*/ 	.word	0x00000000
        /*0020*/ 	.short	0x000a
        /*0022*/ 	.short	0x0050
        /*0024*/ 	.byte	0x00, 0xf4, 0x21, 0x00


	//----- nvinfo : EIATTR_KPARAM_INFO
	.align		4
.L_15:
        /*0028*/ 	.byte	0x04, 0x17
        /*002a*/ 	.short	(.L_17 - .L_16)
.L_16:
        /*002c*/ 	.word	0x00000000
        /*0030*/ 	.short	0x0009
        /*0032*/ 	.short	0x0048
        /*0034*/ 	.byte	0x00, 0xf4, 0x21, 0x00


	//----- nvinfo : EIATTR_KPARAM_INFO
	.align		4
.L_17:
        /*0038*/ 	.byte	0x04, 0x17
        /*003a*/ 	.short	(.L_19 - .L_18)
.L_18:
        /*003c*/ 	.word	0x00000000
        /*0040*/ 	.short	0x0008
        /*0042*/ 	.short	0x0040
        /*0044*/ 	.byte	0x00, 0xf4, 0x21, 0x00


	//----- nvinfo : EIATTR_KPARAM_INFO
	.align		4
.L_19:
        /*0048*/ 	.byte	0x04, 0x17
        /*004a*/ 	.short	(.L_21 - .L_20)
.L_20:
        /*004c*/ 	.word	0x00000000
        /*0050*/ 	.short	0x0007
        /*0052*/ 	.short	0x0038
        /*0054*/ 	.byte	0x00, 0xf4, 0x21, 0x00


	//----- nvinfo : EIATTR_KPARAM_INFO
	.align		4
.L_21:
        /*0058*/ 	.byte	0x04, 0x17
        /*005a*/ 	.short	(.L_23 - .L_22)
.L_22:
        /*005c*/ 	.word	0x00000000
        /*0060*/ 	.short	0x0006
        /*0062*/ 	.short	0x0030
        /*0064*/ 	.byte	0x00, 0xf4, 0x21, 0x00


	//----- nvinfo : EIATTR_KPARAM_INFO
	.align		4
.L_23:
        /*0068*/ 	.byte	0x04, 0x17
        /*006a*/ 	.short	(.L_25 - .L_24)
.L_24:
        /*006c*/ 	.word	0x00000000
        /*0070*/ 	.short	0x0005
        /*0072*/ 	.short	0x0028
        /*0074*/ 	.byte	0x00, 0xf4, 0x21, 0x00


	//----- nvinfo : EIATTR_KPARAM_INFO
	.align		4
.L_25:
        /*0078*/ 	.byte	0x04, 0x17
        /*007a*/ 	.short	(.L_27 - .L_26)
.L_26:
        /*007c*/ 	.word	0x00000000
        /*0080*/ 	.short	0x0004
        /*0082*/ 	.short	0x0020
        /*0084*/ 	.byte	0x00, 0xf4, 0x21, 0x00


	//----- nvinfo : EIATTR_KPARAM_INFO
	.align		4
.L_27:
        /*0088*/ 	.byte	0x04, 0x17
        /*008a*/ 	.short	(.L_29 - .L_28)
.L_28:
        /*008c*/ 	.word	0x00000000
        /*0090*/ 	.short	0x0003
        /*0092*/ 	.short	0x0018
        /*0094*/ 	.byte	0x00, 0xf4, 0x21, 0x00


	//----- nvinfo : EIATTR_KPARAM_INFO
	.align		4
.L_29:
        /*0098*/ 	.byte	0x04, 0x17
        /*009a*/ 	.short	(.L_31 - .L_30)
.L_30:
        /*009c*/ 	.word	0x00000000
        /*00a0*/ 	.short	0x0002
        /*00a2*/ 	.short	0x0010
        /*00a4*/ 	.byte	0x00, 0xf4, 0x21, 0x00


	//----- nvinfo : EIATTR_KPARAM_INFO
	.align		4
.L_31:
        /*00a8*/ 	.byte	0x04, 0x17
        /*00aa*/ 	.short	(.L_33 - .L_32)
.L_32:
        /*00ac*/ 	.word	0x00000000
        /*00b0*/ 	.short	0x0001
        /*00b2*/ 	.short	0x0008
        /*00b4*/ 	.byte	0x00, 0xf4, 0x21, 0x00


	//----- nvinfo : EIATTR_KPARAM_INFO
	.align		4
.L_33:
        /*00b8*/ 	.byte	0x04, 0x17
        /*00ba*/ 	.short	(.L_35 - .L_34)
.L_34:
        /*00bc*/ 	.word	0x00000000
        /*00c0*/ 	.short	0x0000
        /*00c2*/ 	.short	0x0000
        /*00c4*/ 	.byte	0x00, 0xf4, 0x21, 0x00


	//----- nvinfo : EIATTR_SPARSE_MMA_MASK
	.align		4
.L_35:
        /*00c8*/ 	.byte	0x03, 0x50
        /*00ca*/ 	.short	0x0000


	//----- nvinfo : EIATTR_MAXREG_COUNT
	.align		4
        /*00cc*/ 	.byte	0x03, 0x1b
        /*00ce*/ 	.short	0x00ff


	//----- nvinfo : EIATTR_EXIT_INSTR_OFFSETS
	.align		4
        /*00d0*/ 	.byte	0x04, 0x1c
        /*00d2*/ 	.short	(.L_37 - .L_36)


	//   ....[0]....
.L_36:
        /*00d4*/ 	.word	0x00000570


	//----- nvinfo : EIATTR_REQNTID
	.align		4
.L_37:
        /*00d8*/ 	.byte	0x04, 0x10
        /*00da*/ 	.short	(.L_39 - .L_38)
.L_38:
        /*00dc*/ 	.word	0x00000080
        /*00e0*/ 	.word	0x00000001
        /*00e4*/ 	.word	0x00000001


	//----- nvinfo : EIATTR_CBANK_PARAM_SIZE
	.align		4
.L_39:
        /*00e8*/ 	.byte	0x03, 0x19
        /*00ea*/ 	.short	0x005c


	//----- nvinfo : EIATTR_PARAM_CBANK
	.align		4
        /*00ec*/ 	.byte	0x04, 0x0a
        /*00ee*/ 	.short	(.L_41 - .L_40)
	.align		4
.L_40:
        /*00f0*/ 	.word	index@(.nv.constant0.triton_poi_fused__native_batch_norm_legit_no_training_add_relu_29)
        /*00f4*/ 	.short	0x0210
        /*00f6*/ 	.short	0x005c


	//----- nvinfo : EIATTR_SW_WAR
	.align		4
.L_41:
        /*00f8*/ 	.byte	0x04, 0x36
        /*00fa*/ 	.short	(.L_43 - .L_42)
.L_42:
        /*00fc*/ 	.word	0x00000008
.L_43:


//--------------------- .nv.callgraph             --------------------------
	.section	.nv.callgraph,"",@"SHT_CUDA_CALLGRAPH"
	.align	4
	.sectionentsize	8
	.align		4
        /*0000*/ 	.word	0x00000000
	.align		4
        /*0004*/ 	.word	0xffffffff
	.align		4
        /*0008*/ 	.word	0x00000000
	.align		4
        /*000c*/ 	.word	0xfffffffe
	.align		4
        /*0010*/ 	.word	0x00000000
	.align		4
        /*0014*/ 	.word	0xfffffffd
	.align		4
        /*0018*/ 	.word	0x00000000
	.align		4
        /*001c*/ 	.word	0xfffffffc


//--------------------- .nv.constant4             --------------------------
	.section	.nv.constant4,"a",@progbits
	.align	8
	.align		8
.nv.constant4:
        /*0000*/ 	.dword	_$_str
	.align		8
        /*0008*/ 	.dword	_$_str_$_2


//--------------------- .text.triton_poi_fused__native_batch_norm_legit_no_training_add_relu_29 --------------------------
	.section	.text.triton_poi_fused__native_batch_norm_legit_no_training_add_relu_29,"ax",@progbits
	.align	128
        .global         triton_poi_fused__native_batch_norm_legit_no_training_add_relu_29
        .type           triton_poi_fused__native_batch_norm_legit_no_training_add_relu_29,@function
        .size           triton_poi_fused__native_batch_norm_legit_no_training_add_relu_29,(.L_x_1 - triton_poi_fused__native_batch_norm_legit_no_training_add_relu_29)
        .other          triton_poi_fused__native_batch_norm_legit_no_training_add_relu_29,@"STO_CUDA_ENTRY STV_DEFAULT"
triton_poi_fused__native_batch_norm_legit_no_training_add_relu_29:
.text.triton_poi_fused__native_batch_norm_legit_no_training_add_relu_29:
[----:B------:R-:W-:Y:S01]  /*0000*/  LDC R1, c[0x0][0x28] ;  /* 0x00000a00ff017b82 */ /* 0x000fe20000000800 */
[----:B------:R-:W1:Y:S07]  /*0010*/  S2R R0, SR_TID.X ;  /* 0x0000000000007919 */ /* 0x000e6e0000002100 */
[----:B------:R-:W2:Y:S01]  /*0020*/  LDC.64 R16, c[0x0][0x250] ;  /* 0x00009400ff107b82 */ /* 0x000ea20000000a00 */
[----:B------:R-:W-:Y:S01]  /*0030*/  ULDC.64 UR4, c[0x0][0x208] ;  /* 0x0000820000047ab9 */ /* 0x000fe20000000a00 */
[----:B------:R-:W3:Y:S06]  /*0040*/  S2R R5, SR_CTAID.X ;  /* 0x0000000000057919 */ /* 0x000eec0000002500 */
[----:B------:R-:W4:Y:S08]  /*0050*/  LDC.64 R18, c[0x0][0x248] ;  /* 0x00009200ff127b82 */ /* 0x000f300000000a00 */
[----:B------:R-:W5:Y:S08]  /*0060*/  LDC.64 R22, c[0x0][0x218] ;  /* 0x00008600ff167b82 */ /* 0x000f700000000a00 */
[----:B------:R-:W4:Y:S01]  /*0070*/  LDC.64 R8, c[0x0][0x240] ;  /* 0x00009000ff087b82 */ /* 0x000f220000000a00 */
[----:B-1----:R-:W-:-:S07]  /*0080*/  SHF.L.U32 R0, R0, 0x1, RZ ;  /* 0x0000000100007819 */ /* 0x002fce00000006ff */
[----:B------:R-:W1:Y:S01]  /*0090*/  LDC.64 R20, c[0x0][0x220] ;  /* 0x00008800ff147b82 */ /* 0x000e620000000a00 */
[----:B---3--:R-:W-:Y:S02]  /*00a0*/  SHF.R.S32.HI R3, RZ, 0x17, R5 ;  /* 0x00000017ff037819 */ /* 0x008fe40000011405 */
[----:B------:R-:W-:Y:S02]  /*00b0*/  LOP3.LUT R0, R0, 0xfe, RZ, 0xc0, !PT ;  /* 0x000000fe00007812 */ /* 0x000fe400078ec0ff */
[----:B------:R-:W-:-:S03]  /*00c0*/  SGXT R3, R3, 0x1 ;  /* 0x000000010303781a */ /* 0x000fc60000000200 */
[----:B------:R-:W3:Y:S01]  /*00d0*/  LDC.64 R14, c[0x0][0x230] ;  /* 0x00008c00ff0e7b82 */ /* 0x000ee20000000a00 */
[----:B------:R-:W-:-:S04]  /*00e0*/  LEA R12, R5, R0, 0x8 ;  /* 0x00000000050c7211 */ /* 0x000fc800078e40ff */
[----:B------:R-:W-:-:S03]  /*00f0*/  LEA.HI R3, R3, R12, RZ, 0x6 ;  /* 0x0000000c03037211 */ /* 0x000fc600078f30ff */
[----:B------:R-:W1:Y:S01]  /*0100*/  LDC.64 R4, c[0x0][0x228] ;  /* 0x00008a00ff047b82 */ /* 0x000e620000000a00 */
[--C-:B------:R-:W-:Y:S02]  /*0110*/  SHF.R.S32.HI R13, RZ, 0x6, R3.reuse ;  /* 0x00000006ff0d7819 */ /* 0x100fe40000011403 */
[----:B------:R-:W-:-:S04]  /*0120*/  SHF.R.S32.HI R0, RZ, 0x1f, R3 ;  /* 0x0000001fff007819 */ /* 0x000fc80000011403 */
[----:B------:R-:W-:Y:S01]  /*0130*/  LEA.HI R0, R0, R13, RZ, 0x8 ;  /* 0x0000000d00007211 */ /* 0x000fe200078f40ff */
[----:B------:R-:W3:Y:S03]  /*0140*/  LDC.64 R10, c[0x0][0x238] ;  /* 0x00008e00ff0a7b82 */ /* 0x000ee60000000a00 */
[----:B------:R-:W-:-:S04]  /*0150*/  LOP3.LUT R0, R0, 0xffffff00, RZ, 0xc0, !PT ;  /* 0xffffff0000007812 */ /* 0x000fc800078ec0ff */
[----:B------:R-:W-:Y:S01]  /*0160*/  IADD3 R13, R13, -R0, RZ ;  /* 0x800000000d0d7210 */ /* 0x000fe20007ffe0ff */
[----:B------:R-:W3:Y:S04]  /*0170*/  LDC.64 R6, c[0x0][0x258] ;  /* 0x00009600ff067b82 */ /* 0x000ee80000000a00 */
[----:B--2---:R-:W-:-:S04]  /*0180*/  IMAD.WIDE R16, R13, 0x4, R16 ;  /* 0x000000040d107825 */ /* 0x004fc800078e0210 */
[C---:B01----:R-:W-:Y:S01]  /*0190*/  IMAD.WIDE R4, R13.reuse, 0x4, R4 ;  /* 0x000000040d047825 */ /* 0x043fe200078e0204 */
[----:B------:R-:W0:Y:S01]  /*01a0*/  LDC.64 R2, c[0x0][0x260] ;  /* 0x00009800ff027b82 */ /* 0x000e220000000a00 */
[----:B------:R-:W2:Y:S04]  /*01b0*/  LDG.E.EL R16, desc[UR4][R16.64] ;  /* 0x0000000410107981 */ /* 0x000ea8000c2e1900 */
[----:B------:R5:W2:Y:S01]  /*01c0*/  LDG.E.EL R0, desc[UR4][R4.64] ;  /* 0x0000000404007981 */ /* 0x000aa2000c2e1900 */
[----:B----4-:R-:W-:-:S04]  /*01d0*/  IMAD.WIDE R18, R13, 0x4, R18 ;  /* 0x000000040d127825 */ /* 0x010fc800078e0212 */
[C---:B------:R-:W-:Y:S02]  /*01e0*/  IMAD.WIDE R8, R12.reuse, 0x4, R8 ;  /* 0x000000040c087825 */ /* 0x040fe400078e0208 */
[----:B------:R-:W4:Y:S02]  /*01f0*/  LDG.E.EL R18, desc[UR4][R18.64] ;  /* 0x0000000412127981 */ /* 0x000f24000c2e1900 */
[C---:B------:R-:W-:Y:S02]  /*0200*/  IMAD.WIDE R20, R13.reuse, 0x4, R20 ;  /* 0x000000040d147825 */ /* 0x040fe400078e0214 */
[----:B------:R-:W4:Y:S02]  /*0210*/  LDG.E.64 R8, desc[UR4][R8.64] ;  /* 0x0000000408087981 */ /* 0x000f24000c1e1b00 */
[----:B-----5:R-:W-:Y:S02]  /*0220*/  IMAD.WIDE R4, R12, 0x4, R22 ;  /* 0x000000040c047825 */ /* 0x020fe400078e0216 */
[----:B------:R-:W5:Y:S02]  /*0230*/  LDG.E.EL R17, desc[UR4][R20.64] ;  /* 0x0000000414117981 */ /* 0x000f64000c2e1900 */
[----:B---3--:R-:W-:-:S02]  /*0240*/  IMAD.WIDE R14, R13, 0x4, R14 ;  /* 0x000000040d0e7825 */ /* 0x008fc400078e020e */
[----:B------:R-:W5:Y:S02]  /*0250*/  LDG.E.64 R4, desc[UR4][R4.64] ;  /* 0x0000000404047981 */ /* 0x000f64000c1e1b00 */
[C---:B------:R-:W-:Y:S02]  /*0260*/  IMAD.WIDE R10, R13.reuse, 0x4, R10 ;  /* 0x000000040d0a7825 */ /* 0x040fe400078e020a */
[----:B------:R-:W3:Y:S02]  /*0270*/  LDG.E.EL R14, desc[UR4][R14.64] ;  /* 0x000000040e0e7981 */ /* 0x000ee4000c2e1900 */
[C---:B------:R-:W-:Y:S02]  /*0280*/  IMAD.WIDE R6, R13.reuse, 0x4, R6 ;  /* 0x000000040d067825 */ /* 0x040fe400078e0206 */
[----:B------:R-:W3:Y:S02]  /*0290*/  LDG.E.EL R11, desc[UR4][R10.64] ;  /* 0x000000040a0b7981 */ /* 0x000ee4000c2e1900 */
[----:B0-----:R-:W-:-:S02]  /*02a0*/  IMAD.WIDE R2, R13, 0x4, R2 ;  /* 0x000000040d027825 */ /* 0x001fc400078e0202 */
[----:B------:R0:W3:Y:S04]  /*02b0*/  LDG.E.EL R6, desc[UR4][R6.64] ;  /* 0x0000000406067981 */ /* 0x0000e8000c2e1900 */
[----:B------:R1:W3:Y:S01]  /*02c0*/  LDG.E.EL R13, desc[UR4][R2.64] ;  /* 0x00000004020d7981 */ /* 0x0002e2000c2e1900 */
[----:B0-----:R-:W-:Y:S01]  /*02d0*/  HFMA2.MMA R7, -RZ, RZ, 1.625, 0 ;  /* 0x3e800000ff077435 */ /* 0x001fe200000001ff */
[----:B-1----:R-:W0:Y:S02]  /*02e0*/  LDC.64 R2, c[0x0][0x210] ;  /* 0x00008400ff027b82 */ /* 0x002e240000000a00 */
[----:B0-----:R-:W-:-:S04]  /*02f0*/  IMAD.WIDE R2, R12, 0x4, R2 ;  /* 0x000000040c027825 */ /* 0x001fc800078e0202 */
[----:B--2---:R-:W-:Y:S01]  /*0300*/  FADD R16, R16, 9.9999997473787516356e-06 ;  /* 0x3727c5ac10107421 */ /* 0x004fe20000000000 */
[----:B------:R-:W-:-:S03]  /*0310*/  FADD R0, R0, 9.9999997473787516356e-06 ;  /* 0x3727c5ac00007421 */ /* 0x000fc60000000000 */
[----:B------:R-:W0:Y:S08]  /*0320*/  MUFU.SQRT R20, R16 ;  /* 0x0000001000147308 */ /* 0x000e300000002000 */
[----:B------:R-:W1:Y:S01]  /*0330*/  MUFU.SQRT R19, R0 ;  /* 0x0000000000137308 */ /* 0x000e620000002000 */
[C---:B0-----:R-:W-:Y:S02]  /*0340*/  FSETP.GT.AND P1, PT, R20.reuse, 8.50705917302346158658e+37, PT ;  /* 0x7e8000001400780b */ /* 0x041fe40003f24000 */
[----:B------:R-:W-:-:S02]  /*0350*/  FSETP.GEU.AND P3, PT, R20, 1.175494350822287508e-38, PT ;  /* 0x008000001400780b */ /* 0x000fc40003f6e000 */
[C---:B-1----:R-:W-:Y:S02]  /*0360*/  FSETP.GT.AND P0, PT, R19.reuse, 8.50705917302346158658e+37, PT ;  /* 0x7e8000001300780b */ /* 0x042fe40003f04000 */
[----:B------:R-:W-:-:S07]  /*0370*/  FSETP.GEU.AND P2, PT, R19, 1.175494350822287508e-38, PT ;  /* 0x008000001300780b */ /* 0x000fce0003f4e000 */
[----:B------:R-:W-:-:S04]  /*0380*/  @P1 FMUL R20, R20, 0.25 ;  /* 0x3e80000014141820 */ /* 0x000fc80000400000 */
[----:B------:R-:W-:Y:S01]  /*0390*/  @!P3 FMUL R20, R20, 16777216 ;  /* 0x4b8000001414b820 */ /* 0x000fe20000400000 */
[----:B------:R-:W-:-:S04]  /*03a0*/  @P0 FMUL R19, R19, 0.25 ;  /* 0x3e80000013130820 */ /* 0x000fc80000400000 */
[----:B------:R-:W-:Y:S01]  /*03b0*/  @!P2 FMUL R19, R19, 16777216 ;  /* 0x4b8000001313a820 */ /* 0x000fe20000400000 */
[----:B------:R-:W0:Y:S01]  /*03c0*/  MUFU.RCP R20, R20 ;  /* 0x0000001400147308 */ /* 0x000e220000001000 */
[----:B------:R-:W-:-:S07]  /*03d0*/  FSEL R0, R7, 1, P0 ;  /* 0x3f80000007007808 */ /* 0x000fce0000000000 */
[----:B------:R-:W1:Y:S01]  /*03e0*/  MUFU.RCP R19, R19 ;  /* 0x0000001300137308 */ /* 0x000e620000001000 */
[----:B------:R-:W-:Y:S01]  /*03f0*/  FSEL R7, R7, 1, P1 ;  /* 0x3f80000007077808 */ /* 0x000fe20000800000 */
[----:B------:R-:W-:-:S04]  /*0400*/  @!P2 FMUL R0, R0, 16777216 ;  /* 0x4b8000000000a820 */ /* 0x000fc80000400000 */
[----:B------:R-:W-:Y:S01]  /*0410*/  @!P3 FMUL R7, R7, 16777216 ;  /* 0x4b8000000707b820 */ /* 0x000fe20000400000 */
[--C-:B-----5:R-:W-:Y:S01]  /*0420*/  FADD R15, R4, -R17.reuse ;  /* 0x80000011040f7221 */ /* 0x120fe20000000000 */
[--C-:B----4-:R-:W-:Y:S02]  /*0430*/  FADD R8, R8, -R18.reuse ;  /* 0x8000001208087221 */ /* 0x110fe40000000000 */
[----:B0-----:R-:W-:Y:S01]  /*0440*/  FMUL R7, R20, R7 ;  /* 0x0000000714077220 */ /* 0x001fe20000400000 */
[----:B------:R-:W-:Y:S01]  /*0450*/  FADD R5, R5, -R17 ;  /* 0x8000001105057221 */ /* 0x000fe20000000000 */
[----:B------:R-:W-:Y:S01]  /*0460*/  FADD R18, R9, -R18 ;  /* 0x8000001209127221 */ /* 0x000fe20000000000 */
[----:B-1----:R-:W-:Y:S01]  /*0470*/  FMUL R0, R19, R0 ;  /* 0x0000000013007220 */ /* 0x002fe20000400000 */
[C---:B------:R-:W-:Y:S02]  /*0480*/  FMUL R8, R7.reuse, R8 ;  /* 0x0000000807087220 */ /* 0x040fe40000400000 */
[----:B------:R-:W-:Y:S01]  /*0490*/  FMUL R18, R7, R18 ;  /* 0x0000001207127220 */ /* 0x000fe20000400000 */
[C---:B------:R-:W-:Y:S01]  /*04a0*/  FMUL R15, R0.reuse, R15 ;  /* 0x0000000f000f7220 */ /* 0x040fe20000400000 */
[----:B------:R-:W-:Y:S01]  /*04b0*/  FMUL R0, R0, R5 ;  /* 0x0000000500007220 */ /* 0x000fe20000400000 */
[----:B---3--:R-:W-:-:S02]  /*04c0*/  FFMA R8, R6, R8, R13 ;  /* 0x0000000806087223 */ /* 0x008fc4000000000d */
[C-C-:B------:R-:W-:Y:S01]  /*04d0*/  FFMA R15, R14.reuse, R15, R11.reuse ;  /* 0x0000000f0e0f7223 */ /* 0x140fe2000000000b */
[----:B------:R-:W-:Y:S01]  /*04e0*/  FFMA R11, R14, R0, R11 ;  /* 0x000000000e0b7223 */ /* 0x000fe2000000000b */
[----:B------:R-:W-:-:S03]  /*04f0*/  FFMA R18, R6, R18, R13 ;  /* 0x0000001206127223 */ /* 0x000fc6000000000d */
[----:B------:R-:W-:Y:S01]  /*0500*/  FSETP.GEU.AND P0, PT, R15, -R8, PT ;  /* 0x800000080f00720b */ /* 0x000fe20003f0e000 */
[----:B------:R-:W-:Y:S01]  /*0510*/  FADD R8, R8, R15 ;  /* 0x0000000f08087221 */ /* 0x000fe20000000000 */
[----:B------:R-:W-:Y:S01]  /*0520*/  FADD R0, R18, R11 ;  /* 0x0000000b12007221 */ /* 0x000fe20000000000 */
[----:B------:R-:W-:-:S03]  /*0530*/  FSETP.GEU.AND P1, PT, R11, -R18, PT ;  /* 0x800000120b00720b */ /* 0x000fc60003f2e000 */
[----:B------:R-:W-:Y:S02]  /*0540*/  FSEL R8, R8, RZ, P0 ;  /* 0x000000ff08087208 */ /* 0x000fe40000000000 */
[----:B------:R-:W-:-:S05]  /*0550*/  FSEL R9, R0, RZ, P1 ;  /* 0x000000ff00097208 */ /* 0x000fca0000800000 */
[----:B------:R-:W-:Y:S01]  /*0560*/  STG.E.64 desc[UR4][R2.64], R8 ;  /* 0x0000000802007986 */ /* 0x000fe2000c101b04 */
[----:B------:R-:W-:Y:S05]  /*0570*/  EXIT ;  /* 0x000000000000794d */ /* 0x000fea0003800000 */
.L_x_0:
[----:B------:R-:W-:-:S00]  /*0580*/  BRA `(.L_x_0) ;  /* 0xfffffffc00fc7947 */ /* 0x000fc0000383ffff */
[----:B------:R-:W-:-:S00]  /*0590*/  NOP ;  /* 0x0000000000007918 */ /* 0x000fc00000000000 */
        /* <DEDUP_REMOVED lines=14> */
.L_x_1:


//--------------------- .nv.global.init           --------------------------
	.section	.nv.global.init,"aw",@progbits
.nv.global.init:
	.type		_$_str,@object
	.size		_$_str,(_$_str_$_2 - _$_str)
_$_str:
        /*0000*/ 	.byte	0x5f, 0x5f, 0x43, 0x55, 0x44, 0x41, 0x5f, 0x46, 0x54, 0x5a, 0x00
	.type		_$_str_$_2,@object
	.size		_$_str_$_2,(.L_1 - _$_str_$_2)
_$_str_$_2:
        /*000b*/ 	.byte	0x5f, 0x5f, 0x43, 0x55, 0x44, 0x41, 0x5f, 0x50, 0x52, 0x45, 0x43, 0x5f, 0x53, 0x51, 0x52, 0x54
        /*001b*/ 	.byte	0x00
.L_1:


//--------------------- .nv.constant0.triton_poi_fused__native_batch_norm_legit_no_training_add_relu_29 --------------------------
	.section	.nv.constant0.triton_poi_fused__native_batch_norm_legit_no_training_add_relu_29,"a",@progbits
	.sectionflags	@""
	.align	4
.nv.constant0.triton_poi_fused__native_batch_norm_legit_no_training_add_relu_29:
	.zero		620
